//
// Generated by NVIDIA NVVM Compiler
//
// Compiler Build ID: CL-36424714
// Cuda compilation tools, release 13.0, V13.0.88
// Based on NVVM 20.0.0
//

.version 9.0
.target sm_100
.address_size 64

	// .globl	zeroCopy

.visible .entry zeroCopy(
	.param .u64 .ptr .align 1 zeroCopy_param_0,
	.param .u64 .ptr .align 1 zeroCopy_param_1,
	.param .u64 .ptr .align 1 zeroCopy_param_2
)
{
	.reg .b32 	%r<5>;
	.reg .b32 	%f<4>;
	.reg .b64 	%rd<11>;

	ld.param.u64 	%rd1, [zeroCopy_param_0];
	ld.param.u64 	%rd2, [zeroCopy_param_1];
	ld.param.u64 	%rd3, [zeroCopy_param_2];
	cvta.to.global.u64 	%rd4, %rd3;
	cvta.to.global.u64 	%rd5, %rd2;
	cvta.to.global.u64 	%rd6, %rd1;
	mov.u32 	%r1, %ntid.x;
	mov.u32 	%r2, %ctaid.x;
	mov.u32 	%r3, %tid.x;
	mad.lo.s32 	%r4, %r1, %r2, %r3;
	mul.wide.s32 	%rd7, %r4, 4;
	add.s64 	%rd8, %rd6, %rd7;
	ld.global.f32 	%f1, [%rd8];
	add.s64 	%rd9, %rd5, %rd7;
	ld.global.f32 	%f2, [%rd9];
	add.f32 	%f3, %f1, %f2;
	add.s64 	%rd10, %rd4, %rd7;
	st.global.f32 	[%rd10], %f3;
	ret;

}


// ===== COMPILED SASS (sm_100) =====

	.target	sm_100

	.elftype	@"ET_EXEC"


//--------------------- .note.nv.tkinfo           --------------------------
	.section	.note.nv.tkinfo,"",@"SHT_NOTE"
	.sectionflags	@"SHF_NOTE_NV_TKINFO"
	.tkinfo
        /*0018*/ 	.word	0x00000002
        /*0030*/ 	.string	""
        /*0030*/ 	.string	"ptxas"
        /*0030*/ 	.string	"Cuda compilation tools, release 13.0, V13.0.88"
        /*0030*/ 	.string	"Build cuda_13.0.r13.0/compiler.36424714_0"
        /*0030*/ 	.string	"-arch sm_100 -m 64 "



//--------------------- .note.nv.cuinfo           --------------------------
	.section	.note.nv.cuinfo,"",@"SHT_NOTE"
	.sectionflags	@"SHF_NOTE_NV_CUINFO"
        /*0018*/ 	.short	0x0002
        /*001a*/ 	.short	0x0064
        /*001c*/ 	.short	0x0082
	.zero		2


//--------------------- .nv.info                  --------------------------
	.section	.nv.info,"",@"SHT_CUDA_INFO"
	.align	4


	//----- nvinfo : EIATTR_REGCOUNT
	.align		4
        /*0000*/ 	.byte	0x04, 0x2f
        /*0002*/ 	.short	(.L_1 - .L_0)
	.align		4
.L_0:
        /*0004*/ 	.word	index@(zeroCopy)
        /*0008*/ 	.word	0x0000000c


	//----- nvinfo : EIATTR_FRAME_SIZE
	.align		4
.L_1:
        /*000c*/ 	.byte	0x04, 0x11
        /*000e*/ 	.short	(.L_3 - .L_2)
	.align		4
.L_2:
        /*0010*/ 	.word	index@(zeroCopy)
        /*0014*/ 	.word	0x00000000


	//----- nvinfo : EIATTR_MIN_STACK_SIZE
	.align		4
.L_3:
        /*0018*/ 	.byte	0x04, 0x12
        /*001a*/ 	.short	(.L_5 - .L_4)
	.align		4
.L_4:
        /*001c*/ 	.word	index@(zeroCopy)
        /*0020*/ 	.word	0x00000000
.L_5:


//--------------------- .nv.compat                --------------------------
	.section	.nv.compat,"",@"SHT_CUDA_COMPAT_INFO"
	.align	4
        /*0000*/ 	.byte	0x02, 0x09, 0x00, 0x00, 0x02, 0x02, 0x01, 0x00, 0x02, 0x05, 0x05, 0x00, 0x03, 0x07, 0x01, 0x01
        /*0010*/ 	.byte	0x02, 0x03, 0x00, 0x00, 0x02, 0x06, 0x01, 0x00, 0x04, 0x0b, 0x08, 0x00, 0x09, 0x00, 0x00, 0x00
        /*0020*/ 	.byte	0x00, 0x00, 0x00, 0x00


//--------------------- .nv.info.zeroCopy         --------------------------
	.section	.nv.info.zeroCopy,"",@"SHT_CUDA_INFO"
	.sectionflags	@""
	.align	4


	//----- nvinfo : EIATTR_CUDA_API_VERSION
	.align		4
        /*0000*/ 	.byte	0x04, 0x37
        /*0002*/ 	.short	(.L_7 - .L_6)
.L_6:
        /*0004*/ 	.word	0x00000082


	//----- nvinfo : EIATTR_KPARAM_INFO
	.align		4
.L_7:
        /*0008*/ 	.byte	0x04, 0x17
        /*000a*/ 	.short	(.L_9 - .L_8)
.L_8:
        /*000c*/ 	.word	0x00000000
        /*0010*/ 	.short	0x0002
        /*0012*/ 	.short	0x0010
        /*0014*/ 	.byte	0x00, 0xf5, 0x21, 0x00


	//----- nvinfo : EIATTR_KPARAM_INFO
	.align		4
.L_9:
        /*0018*/ 	.byte	0x04, 0x17
        /*001a*/ 	.short	(.L_11 - .L_10)
.L_10:
        /*001c*/ 	.word	0x00000000
        /*0020*/ 	.short	0x0001
        /*0022*/ 	.short	0x0008
        /*0024*/ 	.byte	0x00, 0xf5, 0x21, 0x00


	//----- nvinfo : EIATTR_KPARAM_INFO
	.align		4
.L_11:
        /*0028*/ 	.byte	0x04, 0x17
        /*002a*/ 	.short	(.L_13 - .L_12)
.L_12:
        /*002c*/ 	.word	0x00000000
        /*0030*/ 	.short	0x0000
        /*0032*/ 	.short	0x0000
        /*0034*/ 	.byte	0x00, 0xf5, 0x21, 0x00


	//----- nvinfo : EIATTR_SPARSE_MMA_MASK
	.align		4
.L_13:
        /*0038*/ 	.byte	0x03, 0x50
        /*003a*/ 	.short	0x0000


	//----- nvinfo : EIATTR_MAXREG_COUNT
	.align		4
        /*003c*/ 	.byte	0x03, 0x1b
        /*003e*/ 	.short	0x00ff


	//----- nvinfo : EIATTR_MERCURY_ISA_VERSION
	.align		4
        /*0040*/ 	.byte	0x03, 0x5f
        /*0042*/ 	.short	0x0101


	//----- nvinfo : EIATTR_VRC_CTA_INIT_COUNT
	.align		4
        /*0044*/ 	.byte	0x02, 0x4a
	.zero		1
	.zero		1


	//----- nvinfo : EIATTR_EXIT_INSTR_OFFSETS
	.align		4
        /*0048*/ 	.byte	0x04, 0x1c
        /*004a*/ 	.short	(.L_15 - .L_14)


	//   ....[0]....
.L_14:
        /*004c*/ 	.word	0x00000100


	//----- nvinfo : EIATTR_CBANK_PARAM_SIZE
	.align		4
.L_15:
        /*0050*/ 	.byte	0x03, 0x19
        /*0052*/ 	.short	0x0018


	//----- nvinfo : EIATTR_PARAM_CBANK
	.align		4
        /*0054*/ 	.byte	0x04, 0x0a
        /*0056*/ 	.short	(.L_17 - .L_16)
	.align		4
.L_16:
        /*0058*/ 	.word	index@(.nv.constant0.zeroCopy)
        /*005c*/ 	.short	0x0380
        /*005e*/ 	.short	0x0018


	//----- nvinfo : EIATTR_SW_WAR
	.align		4
.L_17:
        /*0060*/ 	.byte	0x04, 0x36
        /*0062*/ 	.short	(.L_19 - .L_18)
.L_18:
        /*0064*/ 	.word	0x00000008
.L_19:


//--------------------- .nv.callgraph             --------------------------
	.section	.nv.callgraph,"",@"SHT_CUDA_CALLGRAPH"
	.align	4
	.sectionentsize	8
	.align		4
        /*0000*/ 	.word	0x00000000
	.align		4
        /*0004*/ 	.word	0xffffffff
	.align		4
        /*0008*/ 	.word	0x00000000
	.align		4
        /*000c*/ 	.word	0xfffffffe
	.align		4
        /*0010*/ 	.word	0x00000000
	.align		4
        /*0014*/ 	.word	0xfffffffd
	.align		4
        /*0018*/ 	.word	0x00000000
	.align		4
        /*001c*/ 	.word	0xfffffffc


//--------------------- .text.zeroCopy            --------------------------
	.section	.text.zeroCopy,"ax",@progbits
	.align	128
        .global         zeroCopy
        .type           zeroCopy,@function
        .size           zeroCopy,(.L_x_1 - zeroCopy)
        .other          zeroCopy,@"STO_CUDA_ENTRY STV_DEFAULT"
zeroCopy:
.text.zeroCopy:
[----:B------:R-:W-:Y:S01]  /*0000*/  LDC R1, c[0x0][0x37c] ;  /* 0x0000df00ff017b82 */ /* 0x000fe20000000800 */
[----:B------:R-:W0:Y:S07]  /*0010*/  S2R R9, SR_CTAID.X ;  /* 0x0000000000097919 */ /* 0x000e2e0000002500 */
[----:B------:R-:W1:Y:S01]  /*0020*/  LDC.64 R2, c[0x0][0x380] ;  /* 0x0000e000ff027b82 */ /* 0x000e620000000a00 */
[----:B------:R-:W0:Y:S01]  /*0030*/  LDCU UR6, c[0x0][0x360] ;  /* 0x00006c00ff0677ac */ /* 0x000e220008000800 */
[----:B------:R-:W0:Y:S01]  /*0040*/  S2R R0, SR_TID.X ;  /* 0x0000000000007919 */ /* 0x000e220000002100 */
[----:B------:R-:W2:Y:S05]  /*0050*/  LDCU.64 UR4, c[0x0][0x358] ;  /* 0x00006b00ff0477ac */ /* 0x000eaa0008000a00 */
[----:B------:R-:W3:Y:S08]  /*0060*/  LDC.64 R4, c[0x0][0x388] ;  /* 0x0000e200ff047b82 */ /* 0x000ef00000000a00 */
[----:B------:R-:W4:Y:S01]  /*0070*/  LDC.64 R6, c[0x0][0x390] ;  /* 0x0000e400ff067b82 */ /* 0x000f220000000a00 */
[----:B0-----:R-:W-:-:S04]  /*0080*/  IMAD R9, R9, UR6, R0 ;  /* 0x0000000609097c24 */ /* 0x001fc8000f8e0200 */
[----:B-1----:R-:W-:-:S04]  /*0090*/  IMAD.WIDE R2, R9, 0x4, R2 ;  /* 0x0000000409027825 */ /* 0x002fc800078e0202 */
[C---:B---3--:R-:W-:Y:S02]  /*00a0*/  IMAD.WIDE R4, R9.reuse, 0x4, R4 ;  /* 0x0000000409047825 */ /* 0x048fe400078e0204 */
[----:B--2---:R-:W2:Y:S04]  /*00b0*/  LDG.E R2, desc[UR4][R2.64] ;  /* 0x0000000402027981 */ /* 0x004ea8000c1e1900 */
[----:B------:R-:W2:Y:S01]  /*00c0*/  LDG.E R5, desc[UR4][R4.64] ;  /* 0x0000000404057981 */ /* 0x000ea2000c1e1900 */
[----:B----4-:R-:W-:-:S04]  /*00d0*/  IMAD.WIDE R6, R9, 0x4, R6 ;  /* 0x0000000409067825 */ /* 0x010fc800078e0206 */
[----:B--2---:R-:W-:-:S05]  /*00e0*/  FADD R9, R2, R5 ;  /* 0x0000000502097221 */ /* 0x004fca0000000000 */
[----:B------:R-:W-:Y:S01]  /*00f0*/  STG.E desc[UR4][R6.64], R9 ;  /* 0x0000000906007986 */ /* 0x000fe2000c101904 */
[----:B------:R-:W-:Y:S05]  /*0100*/  EXIT ;  /* 0x000000000000794d */ /* 0x000fea0003800000 */
.L_x_0:
[----:B------:R-:W-:-:S00]  /*0110*/  BRA `(.L_x_0) ;  /* 0xfffffffc00fc7947 */ /* 0x000fc0000383ffff */
[----:B------:R-:W-:-:S00]  /*0120*/  NOP ;  /* 0x0000000000007918 */ /* 0x000fc00000000000 */
        /* <DEDUP_REMOVED lines=13> */
.L_x_1:


//--------------------- .nv.shared.reserved.0     --------------------------
	.section	.nv.shared.reserved.0,"aw",@nobits
	.weak		__nv_reservedSMEM_offset_0_alias
	.size		__nv_reservedSMEM_offset_0_alias, 0, 64
	.other		__nv_reservedSMEM_offset_0_alias,@"STO_CUDA_RESERVED_SHARED STV_DEFAULT"
__nv_reservedSMEM_offset_0_alias:
	.zero		0
	.zero		64


//--------------------- .nv.constant0.zeroCopy    --------------------------
	.section	.nv.constant0.zeroCopy,"a",@progbits
	.sectionflags	@""
	.align	4
.nv.constant0.zeroCopy:
	.zero		920


//--------------------- SYMBOLS --------------------------

	.type		.nv.reservedSmem.offset0,@object
	.size		.nv.reservedSmem.offset0,0x4
